//
// Generated by NVIDIA NVVM Compiler
//
// Compiler Build ID: CL-36424714
// Cuda compilation tools, release 13.0, V13.0.88
// Based on NVVM 20.0.0
//

.version 9.0
.target sm_100
.address_size 64

	// .globl	default_function_kernel_2

.visible .entry default_function_kernel_2(
	.param .u64 .ptr .align 1 default_function_kernel_2_param_0,
	.param .u64 .ptr .align 1 default_function_kernel_2_param_1,
	.param .u64 .ptr .align 1 default_function_kernel_2_param_2
)
.maxntid 32
{
	.reg .pred 	%p<15>;
	.reg .b32 	%r<25>;
	.reg .b32 	%f<47>;
	.reg .b64 	%rd<12>;

	ld.param.u64 	%rd1, [default_function_kernel_2_param_0];
	ld.param.u64 	%rd2, [default_function_kernel_2_param_1];
	ld.param.u64 	%rd3, [default_function_kernel_2_param_2];
	cvta.to.global.u64 	%rd4, %rd3;
	cvta.to.global.u64 	%rd5, %rd2;
	mov.u32 	%r12, %ctaid.x;
	shl.b32 	%r13, %r12, 5;
	mov.u32 	%r14, %tid.x;
	or.b32  	%r1, %r13, %r14;
	mul.wide.u32 	%rd6, %r1, 4;
	add.s64 	%rd7, %rd5, %rd6;
	ld.global.nc.f32 	%f1, [%rd7];
	add.s64 	%rd8, %rd4, %rd6;
	ld.global.nc.f32 	%f20, [%rd8];
	abs.f32 	%f2, %f20;
	abs.f32 	%f46, %f1;
	setp.lt.f32 	%p1, %f46, %f2;
	@%p1 bra 	$L__BB0_12;
	mul.f32 	%f4, %f2, 0f4B000000;
	setp.gtu.f32 	%p2, %f46, %f4;
	@%p2 bra 	$L__BB0_8;
	div.approx.f32 	%f21, %f46, %f2;
	cvt.rzi.f32.f32 	%f44, %f21;
	neg.f32 	%f6, %f2;
	fma.rn.f32 	%f7, %f6, %f44, %f46;
	mov.b32 	%r2, %f7;
	mov.b32 	%r15, %f2;
	setp.lt.u32 	%p3, %r2, %r15;
	@%p3 bra 	$L__BB0_7;
	setp.lt.u32 	%p4, %r2, -2147483647;
	@%p4 bra 	$L__BB0_5;
	add.f32 	%f26, %f44, 0fBF800000;
	setp.lt.f32 	%p7, %f7, %f6;
	add.f32 	%f27, %f26, 0fBF800000;
	selp.f32 	%f44, %f27, %f26, %p7;
	bra.uni 	$L__BB0_7;
$L__BB0_5:
	add.f32 	%f44, %f44, 0f3F800000;
	add.f32 	%f22, %f2, %f2;
	setp.ltu.f32 	%p5, %f7, %f22;
	@%p5 bra 	$L__BB0_7;
	add.f32 	%f23, %f44, 0f3F800000;
	fma.rn.f32 	%f24, %f2, 0fC0400000, %f7;
	setp.ge.f32 	%p6, %f24, 0f00000000;
	add.f32 	%f25, %f23, 0f3F800000;
	selp.f32 	%f44, %f25, %f23, %p6;
$L__BB0_7:
	fma.rn.f32 	%f46, %f6, %f44, %f46;
	bra.uni 	$L__BB0_12;
$L__BB0_8:
	mov.b32 	%r3, %f46;
	mov.b32 	%r16, %f4;
	and.b32  	%r4, %r16, -8388608;
	and.b32  	%r17, %r3, 8388607;
	or.b32  	%r23, %r17, 1065353216;
	and.b32  	%r18, %r16, 8388607;
	or.b32  	%r6, %r18, 1065353216;
	mov.b32 	%f45, %r23;
	sub.s32 	%r19, %r3, %r4;
	add.s32 	%r20, %r19, 192937984;
	and.b32  	%r24, %r20, -8388608;
	setp.eq.s32 	%p8, %r24, 0;
	@%p8 bra 	$L__BB0_11;
	mov.b32 	%f28, %r6;
	rcp.approx.ftz.f32 	%f14, %f28;
	neg.f32 	%f15, %f28;
$L__BB0_10:
	min.u32 	%r21, %r24, 192937984;
	add.s32 	%r22, %r23, %r21;
	mov.b32 	%f29, %r22;
	mul.f32 	%f30, %f14, %f29;
	fma.rn.f32 	%f31, %f15, %f30, %f29;
	fma.rn.f32 	%f32, %f31, %f14, %f30;
	fma.rn.f32 	%f33, %f15, %f32, %f29;
	fma.rz.f32 	%f34, %f33, %f14, %f32;
	cvt.rzi.f32.f32 	%f35, %f34;
	fma.rn.f32 	%f45, %f15, %f35, %f29;
	sub.s32 	%r24, %r24, %r21;
	mov.b32 	%r23, %f45;
	setp.ne.s32 	%p9, %r24, 0;
	setp.ne.s32 	%p10, %r23, 0;
	and.pred  	%p11, %p9, %p10;
	@%p11 bra 	$L__BB0_10;
$L__BB0_11:
	mov.b32 	%f37, %r4;
	setp.leu.f32 	%p12, %f2, 0f00000000;
	setp.gt.u32 	%p13, %r3, 2139095039;
	selp.f32 	%f38, 0f7FFFFFFF, %f37, %p13;
	selp.f32 	%f39, 0f7FFFFFFF, %f38, %p12;
	mul.f32 	%f40, %f45, 0f34000000;
	mul.f32 	%f46, %f39, %f40;
$L__BB0_12:
	cvta.to.global.u64 	%rd9, %rd1;
	abs.f32 	%f41, %f46;
	setp.nan.f32 	%p14, %f41, %f41;
	copysign.f32 	%f42, %f1, %f46;
	selp.f32 	%f43, %f46, %f42, %p14;
	add.s64 	%rd11, %rd9, %rd6;
	st.global.f32 	[%rd11], %f43;
	ret;

}
	// .globl	default_function_kernel_3
.visible .entry default_function_kernel_3(
	.param .u64 .ptr .align 1 default_function_kernel_3_param_0,
	.param .u64 .ptr .align 1 default_function_kernel_3_param_1,
	.param .u64 .ptr .align 1 default_function_kernel_3_param_2
)
.maxntid 32
{
	.reg .b32 	%r<5>;
	.reg .b32 	%f<5>;
	.reg .b64 	%rd<11>;

	ld.param.u64 	%rd1, [default_function_kernel_3_param_0];
	ld.param.u64 	%rd2, [default_function_kernel_3_param_1];
	ld.param.u64 	%rd3, [default_function_kernel_3_param_2];
	cvta.to.global.u64 	%rd4, %rd1;
	cvta.to.global.u64 	%rd5, %rd3;
	cvta.to.global.u64 	%rd6, %rd2;
	mov.u32 	%r1, %ctaid.x;
	shl.b32 	%r2, %r1, 5;
	mov.u32 	%r3, %tid.x;
	or.b32  	%r4, %r2, %r3;
	mul.wide.u32 	%rd7, %r4, 4;
	add.s64 	%rd8, %rd6, %rd7;
	ld.global.nc.f32 	%f1, [%rd8];
	add.s64 	%rd9, %rd5, %rd7;
	ld.global.nc.f32 	%f2, [%rd9];
	mul.f32 	%f3, %f1, %f2;
	cos.approx.f32 	%f4, %f3;
	add.s64 	%rd10, %rd4, %rd7;
	st.global.f32 	[%rd10], %f4;
	ret;

}
	// .globl	default_function_kernel
.visible .entry default_function_kernel(
	.param .u64 .ptr .align 1 default_function_kernel_param_0,
	.param .u64 .ptr .align 1 default_function_kernel_param_1
)
.maxntid 64
{
	.reg .b32 	%r<5>;
	.reg .b32 	%f<4>;
	.reg .b64 	%rd<8>;

	ld.param.u64 	%rd1, [default_function_kernel_param_0];
	ld.param.u64 	%rd2, [default_function_kernel_param_1];
	cvta.to.global.u64 	%rd3, %rd1;
	cvta.to.global.u64 	%rd4, %rd2;
	mov.u32 	%r1, %ctaid.x;
	shl.b32 	%r2, %r1, 6;
	mov.u32 	%r3, %tid.x;
	or.b32  	%r4, %r2, %r3;
	mul.wide.u32 	%rd5, %r4, 4;
	add.s64 	%rd6, %rd4, %rd5;
	ld.global.nc.f32 	%f1, [%rd6];
	cvt.rpi.f32.f32 	%f2, %f1;
	mul.f32 	%f3, %f1, %f2;
	add.s64 	%rd7, %rd3, %rd5;
	st.global.f32 	[%rd7], %f3;
	ret;

}
	// .globl	default_function_kernel_1
.visible .entry default_function_kernel_1(
	.param .u64 .ptr .align 1 default_function_kernel_1_param_0,
	.param .u64 .ptr .align 1 default_function_kernel_1_param_1
)
.maxntid 64
{
	.reg .b32 	%r<5>;
	.reg .b32 	%f<4>;
	.reg .b64 	%rd<8>;

	ld.param.u64 	%rd1, [default_function_kernel_1_param_0];
	ld.param.u64 	%rd2, [default_function_kernel_1_param_1];
	cvta.to.global.u64 	%rd3, %rd1;
	cvta.to.global.u64 	%rd4, %rd2;
	mov.u32 	%r1, %ctaid.x;
	shl.b32 	%r2, %r1, 6;
	mov.u32 	%r3, %tid.x;
	or.b32  	%r4, %r2, %r3;
	mul.wide.u32 	%rd5, %r4, 4;
	add.s64 	%rd6, %rd4, %rd5;
	ld.global.nc.f32 	%f1, [%rd6];
	cvt.rpi.f32.f32 	%f2, %f1;
	add.f32 	%f3, %f1, %f2;
	add.s64 	%rd7, %rd3, %rd5;
	st.global.f32 	[%rd7], %f3;
	ret;

}


// ===== COMPILED SASS (sm_100) =====

	.target	sm_100

	.elftype	@"ET_EXEC"


//--------------------- .note.nv.tkinfo           --------------------------
	.section	.note.nv.tkinfo,"",@"SHT_NOTE"
	.sectionflags	@"SHF_NOTE_NV_TKINFO"
	.tkinfo
        /*0018*/ 	.word	0x00000002
        /*0030*/ 	.string	""
        /*0030*/ 	.string	"ptxas"
        /*0030*/ 	.string	"Cuda compilation tools, release 13.0, V13.0.88"
        /*0030*/ 	.string	"Build cuda_13.0.r13.0/compiler.36424714_0"
        /*0030*/ 	.string	"-arch sm_100 -m 64 "



//--------------------- .note.nv.cuinfo           --------------------------
	.section	.note.nv.cuinfo,"",@"SHT_NOTE"
	.sectionflags	@"SHF_NOTE_NV_CUINFO"
        /*0018*/ 	.short	0x0002
        /*001a*/ 	.short	0x0064
        /*001c*/ 	.short	0x0082
	.zero		2


//--------------------- .nv.info                  --------------------------
	.section	.nv.info,"",@"SHT_CUDA_INFO"
	.align	4


	//----- nvinfo : EIATTR_REGCOUNT
	.align		4
        /*0000*/ 	.byte	0x04, 0x2f
        /*0002*/ 	.short	(.L_1 - .L_0)
	.align		4
.L_0:
        /*0004*/ 	.word	index@(default_function_kernel_2)
        /*0008*/ 	.word	0x0000000d


	//----- nvinfo : EIATTR_FRAME_SIZE
	.align		4
.L_1:
        /*000c*/ 	.byte	0x04, 0x11
        /*000e*/ 	.short	(.L_3 - .L_2)
	.align		4
.L_2:
        /*0010*/ 	.word	index@(default_function_kernel_2)
        /*0014*/ 	.word	0x00000000


	//----- nvinfo : EIATTR_REGCOUNT
	.align		4
.L_3:
        /*0018*/ 	.byte	0x04, 0x2f
        /*001a*/ 	.short	(.L_5 - .L_4)
	.align		4
.L_4:
        /*001c*/ 	.word	index@(default_function_kernel_3)
        /*0020*/ 	.word	0x0000000e


	//----- nvinfo : EIATTR_FRAME_SIZE
	.align		4
.L_5:
        /*0024*/ 	.byte	0x04, 0x11
        /*0026*/ 	.short	(.L_7 - .L_6)
	.align		4
.L_6:
        /*0028*/ 	.word	index@(default_function_kernel_3)
        /*002c*/ 	.word	0x00000000


	//----- nvinfo : EIATTR_REGCOUNT
	.align		4
.L_7:
        /*0030*/ 	.byte	0x04, 0x2f
        /*0032*/ 	.short	(.L_9 - .L_8)
	.align		4
.L_8:
        /*0034*/ 	.word	index@(default_function_kernel)
        /*0038*/ 	.word	0x0000000c


	//----- nvinfo : EIATTR_FRAME_SIZE
	.align		4
.L_9:
        /*003c*/ 	.byte	0x04, 0x11
        /*003e*/ 	.short	(.L_11 - .L_10)
	.align		4
.L_10:
        /*0040*/ 	.word	index@(default_function_kernel)
        /*0044*/ 	.word	0x00000000


	//----- nvinfo : EIATTR_REGCOUNT
	.align		4
.L_11:
        /*0048*/ 	.byte	0x04, 0x2f
        /*004a*/ 	.short	(.L_13 - .L_12)
	.align		4
.L_12:
        /*004c*/ 	.word	index@(default_function_kernel_1)
        /*0050*/ 	.word	0x0000000c


	//----- nvinfo : EIATTR_FRAME_SIZE
	.align		4
.L_13:
        /*0054*/ 	.byte	0x04, 0x11
        /*0056*/ 	.short	(.L_15 - .L_14)
	.align		4
.L_14:
        /*0058*/ 	.word	index@(default_function_kernel_1)
        /*005c*/ 	.word	0x00000000


	//----- nvinfo : EIATTR_MIN_STACK_SIZE
	.align		4
.L_15:
        /*0060*/ 	.byte	0x04, 0x12
        /*0062*/ 	.short	(.L_17 - .L_16)
	.align		4
.L_16:
        /*0064*/ 	.word	index@(default_function_kernel_1)
        /*0068*/ 	.word	0x00000000


	//----- nvinfo : EIATTR_MIN_STACK_SIZE
	.align		4
.L_17:
        /*006c*/ 	.byte	0x04, 0x12
        /*006e*/ 	.short	(.L_19 - .L_18)
	.align		4
.L_18:
        /*0070*/ 	.word	index@(default_function_kernel)
        /*0074*/ 	.word	0x00000000


	//----- nvinfo : EIATTR_MIN_STACK_SIZE
	.align		4
.L_19:
        /*0078*/ 	.byte	0x04, 0x12
        /*007a*/ 	.short	(.L_21 - .L_20)
	.align		4
.L_20:
        /*007c*/ 	.word	index@(default_function_kernel_3)
        /*0080*/ 	.word	0x00000000


	//----- nvinfo : EIATTR_MIN_STACK_SIZE
	.align		4
.L_21:
        /*0084*/ 	.byte	0x04, 0x12
        /*0086*/ 	.short	(.L_23 - .L_22)
	.align		4
.L_22:
        /*0088*/ 	.word	index@(default_function_kernel_2)
        /*008c*/ 	.word	0x00000000
.L_23:


//--------------------- .nv.compat                --------------------------
	.section	.nv.compat,"",@"SHT_CUDA_COMPAT_INFO"
	.align	4
        /*0000*/ 	.byte	0x02, 0x09, 0x00, 0x00, 0x02, 0x02, 0x01, 0x00, 0x02, 0x05, 0x05, 0x00, 0x03, 0x07, 0x01, 0x01
        /*0010*/ 	.byte	0x02, 0x03, 0x00, 0x00, 0x02, 0x06, 0x01, 0x00, 0x04, 0x0b, 0x08, 0x00, 0x01, 0x00, 0x00, 0x00
        /*0020*/ 	.byte	0x00, 0x00, 0x00, 0x00


//--------------------- .nv.info.default_function_kernel_1 --------------------------
	.section	.nv.info.default_function_kernel_1,"",@"SHT_CUDA_INFO"
	.sectionflags	@""
	.align	4


	//----- nvinfo : EIATTR_CUDA_API_VERSION
	.align		4
        /*0000*/ 	.byte	0x04, 0x37
        /*0002*/ 	.short	(.L_25 - .L_24)
.L_24:
        /*0004*/ 	.word	0x00000082


	//----- nvinfo : EIATTR_KPARAM_INFO
	.align		4
.L_25:
        /*0008*/ 	.byte	0x04, 0x17
        /*000a*/ 	.short	(.L_27 - .L_26)
.L_26:
        /*000c*/ 	.word	0x00000000
        /*0010*/ 	.short	0x0001
        /*0012*/ 	.short	0x0008
        /*0014*/ 	.byte	0x00, 0xf5, 0x21, 0x00


	//----- nvinfo : EIATTR_KPARAM_INFO
	.align		4
.L_27:
        /*0018*/ 	.byte	0x04, 0x17
        /*001a*/ 	.short	(.L_29 - .L_28)
.L_28:
        /*001c*/ 	.word	0x00000000
        /*0020*/ 	.short	0x0000
        /*0022*/ 	.short	0x0000
        /*0024*/ 	.byte	0x00, 0xf5, 0x21, 0x00


	//----- nvinfo : EIATTR_SPARSE_MMA_MASK
	.align		4
.L_29:
        /*0028*/ 	.byte	0x03, 0x50
        /*002a*/ 	.short	0x0000


	//----- nvinfo : EIATTR_MAXREG_COUNT
	.align		4
        /*002c*/ 	.byte	0x03, 0x1b
        /*002e*/ 	.short	0x00ff


	//----- nvinfo : EIATTR_MERCURY_ISA_VERSION
	.align		4
        /*0030*/ 	.byte	0x03, 0x5f
        /*0032*/ 	.short	0x0101


	//----- nvinfo : EIATTR_VRC_CTA_INIT_COUNT
	.align		4
        /*0034*/ 	.byte	0x02, 0x4a
	.zero		1
	.zero		1


	//----- nvinfo : EIATTR_EXIT_INSTR_OFFSETS
	.align		4
        /*0038*/ 	.byte	0x04, 0x1c
        /*003a*/ 	.short	(.L_31 - .L_30)


	//   ....[0]....
.L_30:
        /*003c*/ 	.word	0x000000e0


	//----- nvinfo : EIATTR_MAX_THREADS
	.align		4
.L_31:
        /*0040*/ 	.byte	0x04, 0x05
        /*0042*/ 	.short	(.L_33 - .L_32)
.L_32:
        /*0044*/ 	.word	0x00000040
        /*0048*/ 	.word	0x00000001
        /*004c*/ 	.word	0x00000001


	//----- nvinfo : EIATTR_CBANK_PARAM_SIZE
	.align		4
.L_33:
        /*0050*/ 	.byte	0x03, 0x19
        /*0052*/ 	.short	0x0010


	//----- nvinfo : EIATTR_PARAM_CBANK
	.align		4
        /*0054*/ 	.byte	0x04, 0x0a
        /*0056*/ 	.short	(.L_35 - .L_34)
	.align		4
.L_34:
        /*0058*/ 	.word	index@(.nv.constant0.default_function_kernel_1)
        /*005c*/ 	.short	0x0380
        /*005e*/ 	.short	0x0010


	//----- nvinfo : EIATTR_SW_WAR
	.align		4
.L_35:
        /*0060*/ 	.byte	0x04, 0x36
        /*0062*/ 	.short	(.L_37 - .L_36)
.L_36:
        /*0064*/ 	.word	0x00000008
.L_37:


//--------------------- .nv.info.default_function_kernel --------------------------
	.section	.nv.info.default_function_kernel,"",@"SHT_CUDA_INFO"
	.sectionflags	@""
	.align	4


	//----- nvinfo : EIATTR_CUDA_API_VERSION
	.align		4
        /*0000*/ 	.byte	0x04, 0x37
        /*0002*/ 	.short	(.L_39 - .L_38)
.L_38:
        /*0004*/ 	.word	0x00000082


	//----- nvinfo : EIATTR_KPARAM_INFO
	.align		4
.L_39:
        /*0008*/ 	.byte	0x04, 0x17
        /*000a*/ 	.short	(.L_41 - .L_40)
.L_40:
        /*000c*/ 	.word	0x00000000
        /*0010*/ 	.short	0x0001
        /*0012*/ 	.short	0x0008
        /*0014*/ 	.byte	0x00, 0xf5, 0x21, 0x00


	//----- nvinfo : EIATTR_KPARAM_INFO
	.align		4
.L_41:
        /*0018*/ 	.byte	0x04, 0x17
        /*001a*/ 	.short	(.L_43 - .L_42)
.L_42:
        /*001c*/ 	.word	0x00000000
        /*0020*/ 	.short	0x0000
        /*0022*/ 	.short	0x0000
        /*0024*/ 	.byte	0x00, 0xf5, 0x21, 0x00


	//----- nvinfo : EIATTR_SPARSE_MMA_MASK
	.align		4
.L_43:
        /*0028*/ 	.byte	0x03, 0x50
        /*002a*/ 	.short	0x0000


	//----- nvinfo : EIATTR_MAXREG_COUNT
	.align		4
        /*002c*/ 	.byte	0x03, 0x1b
        /*002e*/ 	.short	0x00ff


	//----- nvinfo : EIATTR_MERCURY_ISA_VERSION
	.align		4
        /*0030*/ 	.byte	0x03, 0x5f
        /*0032*/ 	.short	0x0101


	//----- nvinfo : EIATTR_VRC_CTA_INIT_COUNT
	.align		4
        /*0034*/ 	.byte	0x02, 0x4a
	.zero		1
	.zero		1


	//----- nvinfo : EIATTR_EXIT_INSTR_OFFSETS
	.align		4
        /*0038*/ 	.byte	0x04, 0x1c
        /*003a*/ 	.short	(.L_45 - .L_44)


	//   ....[0]....
.L_44:
        /*003c*/ 	.word	0x000000e0


	//----- nvinfo : EIATTR_MAX_THREADS
	.align		4
.L_45:
        /*0040*/ 	.byte	0x04, 0x05
        /*0042*/ 	.short	(.L_47 - .L_46)
.L_46:
        /*0044*/ 	.word	0x00000040
        /*0048*/ 	.word	0x00000001
        /*004c*/ 	.word	0x00000001


	//----- nvinfo : EIATTR_CBANK_PARAM_SIZE
	.align		4
.L_47:
        /*0050*/ 	.byte	0x03, 0x19
        /*0052*/ 	.short	0x0010


	//----- nvinfo : EIATTR_PARAM_CBANK
	.align		4
        /*0054*/ 	.byte	0x04, 0x0a
        /*0056*/ 	.short	(.L_49 - .L_48)
	.align		4
.L_48:
        /*0058*/ 	.word	index@(.nv.constant0.default_function_kernel)
        /*005c*/ 	.short	0x0380
        /*005e*/ 	.short	0x0010


	//----- nvinfo : EIATTR_SW_WAR
	.align		4
.L_49:
        /*0060*/ 	.byte	0x04, 0x36
        /*0062*/ 	.short	(.L_51 - .L_50)
.L_50:
        /*0064*/ 	.word	0x00000008
.L_51:


//--------------------- .nv.info.default_function_kernel_3 --------------------------
	.section	.nv.info.default_function_kernel_3,"",@"SHT_CUDA_INFO"
	.sectionflags	@""
	.align	4


	//----- nvinfo : EIATTR_CUDA_API_VERSION
	.align		4
        /*0000*/ 	.byte	0x04, 0x37
        /*0002*/ 	.short	(.L_53 - .L_52)
.L_52:
        /*0004*/ 	.word	0x00000082


	//----- nvinfo : EIATTR_KPARAM_INFO
	.align		4
.L_53:
        /*0008*/ 	.byte	0x04, 0x17
        /*000a*/ 	.short	(.L_55 - .L_54)
.L_54:
        /*000c*/ 	.word	0x00000000
        /*0010*/ 	.short	0x0002
        /*0012*/ 	.short	0x0010
        /*0014*/ 	.byte	0x00, 0xf5, 0x21, 0x00


	//----- nvinfo : EIATTR_KPARAM_INFO
	.align		4
.L_55:
        /*0018*/ 	.byte	0x04, 0x17
        /*001a*/ 	.short	(.L_57 - .L_56)
.L_56:
        /*001c*/ 	.word	0x00000000
        /*0020*/ 	.short	0x0001
        /*0022*/ 	.short	0x0008
        /*0024*/ 	.byte	0x00, 0xf5, 0x21, 0x00


	//----- nvinfo : EIATTR_KPARAM_INFO
	.align		4
.L_57:
        /*0028*/ 	.byte	0x04, 0x17
        /*002a*/ 	.short	(.L_59 - .L_58)
.L_58:
        /*002c*/ 	.word	0x00000000
        /*0030*/ 	.short	0x0000
        /*0032*/ 	.short	0x0000
        /*0034*/ 	.byte	0x00, 0xf5, 0x21, 0x00


	//----- nvinfo : EIATTR_SPARSE_MMA_MASK
	.align		4
.L_59:
        /*0038*/ 	.byte	0x03, 0x50
        /*003a*/ 	.short	0x0000


	//----- nvinfo : EIATTR_MAXREG_COUNT
	.align		4
        /*003c*/ 	.byte	0x03, 0x1b
        /*003e*/ 	.short	0x00ff


	//----- nvinfo : EIATTR_MERCURY_ISA_VERSION
	.align		4
        /*0040*/ 	.byte	0x03, 0x5f
        /*0042*/ 	.short	0x0101


	//----- nvinfo : EIATTR_VRC_CTA_INIT_COUNT
	.align		4
        /*0044*/ 	.byte	0x02, 0x4a
	.zero		1
	.zero		1


	//----- nvinfo : EIATTR_EXIT_INSTR_OFFSETS
	.align		4
        /*0048*/ 	.byte	0x04, 0x1c
        /*004a*/ 	.short	(.L_61 - .L_60)


	//   ....[0]....
.L_60:
        /*004c*/ 	.word	0x00000120


	//----- nvinfo : EIATTR_MAX_THREADS
	.align		4
.L_61:
        /*0050*/ 	.byte	0x04, 0x05
        /*0052*/ 	.short	(.L_63 - .L_62)
.L_62:
        /*0054*/ 	.word	0x00000020
        /*0058*/ 	.word	0x00000001
        /*005c*/ 	.word	0x00000001


	//----- nvinfo : EIATTR_CBANK_PARAM_SIZE
	.align		4
.L_63:
        /*0060*/ 	.byte	0x03, 0x19
        /*0062*/ 	.short	0x0018


	//----- nvinfo : EIATTR_PARAM_CBANK
	.align		4
        /*0064*/ 	.byte	0x04, 0x0a
        /*0066*/ 	.short	(.L_65 - .L_64)
	.align		4
.L_64:
        /*0068*/ 	.word	index@(.nv.constant0.default_function_kernel_3)
        /*006c*/ 	.short	0x0380
        /*006e*/ 	.short	0x0018


	//----- nvinfo : EIATTR_SW_WAR
	.align		4
.L_65:
        /*0070*/ 	.byte	0x04, 0x36
        /*0072*/ 	.short	(.L_67 - .L_66)
.L_66:
        /*0074*/ 	.word	0x00000008
.L_67:


//--------------------- .nv.info.default_function_kernel_2 --------------------------
	.section	.nv.info.default_function_kernel_2,"",@"SHT_CUDA_INFO"
	.sectionflags	@""
	.align	4


	//----- nvinfo : EIATTR_CUDA_API_VERSION
	.align		4
        /*0000*/ 	.byte	0x04, 0x37
        /*0002*/ 	.short	(.L_69 - .L_68)
.L_68:
        /*0004*/ 	.word	0x00000082


	//----- nvinfo : EIATTR_KPARAM_INFO
	.align		4
.L_69:
        /*0008*/ 	.byte	0x04, 0x17
        /*000a*/ 	.short	(.L_71 - .L_70)
.L_70:
        /*000c*/ 	.word	0x00000000
        /*0010*/ 	.short	0x0002
        /*0012*/ 	.short	0x0010
        /*0014*/ 	.byte	0x00, 0xf5, 0x21, 0x00


	//----- nvinfo : EIATTR_KPARAM_INFO
	.align		4
.L_71:
        /*0018*/ 	.byte	0x04, 0x17
        /*001a*/ 	.short	(.L_73 - .L_72)
.L_72:
        /*001c*/ 	.word	0x00000000
        /*0020*/ 	.short	0x0001
        /*0022*/ 	.short	0x0008
        /*0024*/ 	.byte	0x00, 0xf5, 0x21, 0x00


	//----- nvinfo : EIATTR_KPARAM_INFO
	.align		4
.L_73:
        /*0028*/ 	.byte	0x04, 0x17
        /*002a*/ 	.short	(.L_75 - .L_74)
.L_74:
        /*002c*/ 	.word	0x00000000
        /*0030*/ 	.short	0x0000
        /*0032*/ 	.short	0x0000
        /*0034*/ 	.byte	0x00, 0xf5, 0x21, 0x00


	//----- nvinfo : EIATTR_SPARSE_MMA_MASK
	.align		4
.L_75:
        /*0038*/ 	.byte	0x03, 0x50
        /*003a*/ 	.short	0x0000


	//----- nvinfo : EIATTR_MAXREG_COUNT
	.align		4
        /*003c*/ 	.byte	0x03, 0x1b
        /*003e*/ 	.short	0x00ff


	//----- nvinfo : EIATTR_MERCURY_ISA_VERSION
	.align		4
        /*0040*/ 	.byte	0x03, 0x5f
        /*0042*/ 	.short	0x0101


	//----- nvinfo : EIATTR_VRC_CTA_INIT_COUNT
	.align		4
        /*0044*/ 	.byte	0x02, 0x4a
	.zero		1
	.zero		1


	//----- nvinfo : EIATTR_EXIT_INSTR_OFFSETS
	.align		4
        /*0048*/ 	.byte	0x04, 0x1c
        /*004a*/ 	.short	(.L_77 - .L_76)


	//   ....[0]....
.L_76:
        /*004c*/ 	.word	0x00000560


	//----- nvinfo : EIATTR_MAX_THREADS
	.align		4
.L_77:
        /*0050*/ 	.byte	0x04, 0x05
        /*0052*/ 	.short	(.L_79 - .L_78)
.L_78:
        /*0054*/ 	.word	0x00000020
        /*0058*/ 	.word	0x00000001
        /*005c*/ 	.word	0x00000001


	//----- nvinfo : EIATTR_CRS_STACK_SIZE
	.align		4
.L_79:
        /*0060*/ 	.byte	0x04, 0x1e
        /*0062*/ 	.short	(.L_81 - .L_80)
.L_80:
        /*0064*/ 	.word	0x00000000


	//----- nvinfo : EIATTR_CBANK_PARAM_SIZE
	.align		4
.L_81:
        /*0068*/ 	.byte	0x03, 0x19
        /*006a*/ 	.short	0x0018


	//----- nvinfo : EIATTR_PARAM_CBANK
	.align		4
        /*006c*/ 	.byte	0x04, 0x0a
        /*006e*/ 	.short	(.L_83 - .L_82)
	.align		4
.L_82:
        /*0070*/ 	.word	index@(.nv.constant0.default_function_kernel_2)
        /*0074*/ 	.short	0x0380
        /*0076*/ 	.short	0x0018


	//----- nvinfo : EIATTR_SW_WAR
	.align		4
.L_83:
        /*0078*/ 	.byte	0x04, 0x36
        /*007a*/ 	.short	(.L_85 - .L_84)
.L_84:
        /*007c*/ 	.word	0x00000008
.L_85:


//--------------------- .nv.callgraph             --------------------------
	.section	.nv.callgraph,"",@"SHT_CUDA_CALLGRAPH"
	.align	4
	.sectionentsize	8
	.align		4
        /*0000*/ 	.word	0x00000000
	.align		4
        /*0004*/ 	.word	0xffffffff
	.align		4
        /*0008*/ 	.word	0x00000000
	.align		4
        /*000c*/ 	.word	0xfffffffe
	.align		4
        /*0010*/ 	.word	0x00000000
	.align		4
        /*0014*/ 	.word	0xfffffffd
	.align		4
        /*0018*/ 	.word	0x00000000
	.align		4
        /*001c*/ 	.word	0xfffffffc


//--------------------- .text.default_function_kernel_1 --------------------------
	.section	.text.default_function_kernel_1,"ax",@progbits
	.align	128
        .global         default_function_kernel_1
        .type           default_function_kernel_1,@function
        .size           default_function_kernel_1,(.L_x_12 - default_function_kernel_1)
        .other          default_function_kernel_1,@"STO_CUDA_ENTRY STV_DEFAULT"
default_function_kernel_1:
.text.default_function_kernel_1:
[----:B------:R-:W-:Y:S01]  /*0000*/  LDC R1, c[0x0][0x37c] ;  /* 0x0000df00ff017b82 */ /* 0x000fe20000000800 */
[----:B------:R-:W0:Y:S07]  /*0010*/  S2R R7, SR_TID.X ;  /* 0x0000000000077919 */ /* 0x000e2e0000002100 */
[----:B------:R-:W1:Y:S01]  /*0020*/  S2UR UR4, SR_CTAID.X ;  /* 0x00000000000479c3 */ /* 0x000e620000002500 */
[----:B------:R-:W2:Y:S07]  /*0030*/  LDCU.64 UR6, c[0x0][0x358] ;  /* 0x00006b00ff0677ac */ /* 0x000eae0008000a00 */
[----:B------:R-:W3:Y:S08]  /*0040*/  LDC.64 R2, c[0x0][0x388] ;  /* 0x0000e200ff027b82 */ /* 0x000ef00000000a00 */
[----:B------:R-:W4:Y:S01]  /*0050*/  LDC.64 R4, c[0x0][0x380] ;  /* 0x0000e000ff047b82 */ /* 0x000f220000000a00 */
[----:B-1----:R-:W-:-:S06]  /*0060*/  USHF.L.U32 UR4, UR4, 0x6, URZ ;  /* 0x0000000604047899 */ /* 0x002fcc00080006ff */
[----:B0-----:R-:W-:-:S05]  /*0070*/  LOP3.LUT R7, R7, UR4, RZ, 0xfc, !PT ;  /* 0x0000000407077c12 */ /* 0x001fca000f8efcff */
[----:B---3--:R-:W-:-:S06]  /*0080*/  IMAD.WIDE.U32 R2, R7, 0x4, R2 ;  /* 0x0000000407027825 */ /* 0x008fcc00078e0002 */
[----:B--2---:R-:W2:Y:S01]  /*0090*/  LDG.E.CONSTANT R2, desc[UR6][R2.64] ;  /* 0x0000000602027981 */ /* 0x004ea2000c1e9900 */
[----:B----4-:R-:W-:Y:S01]  /*00a0*/  IMAD.WIDE.U32 R4, R7, 0x4, R4 ;  /* 0x0000000407047825 */ /* 0x010fe200078e0004 */
[----:B--2---:R-:W0:Y:S03]  /*00b0*/  FRND.CEIL R9, R2 ;  /* 0x0000000200097307 */ /* 0x004e260000209000 */
[----:B0-----:R-:W-:-:S05]  /*00c0*/  FADD R9, R2, R9 ;  /* 0x0000000902097221 */ /* 0x001fca0000000000 */
[----:B------:R-:W-:Y:S01]  /*00d0*/  STG.E desc[UR6][R4.64], R9 ;  /* 0x0000000904007986 */ /* 0x000fe2000c101906 */
[----:B------:R-:W-:Y:S05]  /*00e0*/  EXIT ;  /* 0x000000000000794d */ /* 0x000fea0003800000 */
.L_x_0:
[----:B------:R-:W-:-:S00]  /*00f0*/  BRA `(.L_x_0) ;  /* 0xfffffffc00fc7947 */ /* 0x000fc0000383ffff */
[----:B------:R-:W-:-:S00]  /*0100*/  NOP ;  /* 0x0000000000007918 */ /* 0x000fc00000000000 */
[----:B------:R-:W-:-:S00]  /*0110*/  NOP ;  /* 0x0000000000007918 */ /* 0x000fc00000000000 */
[----:B------:R-:W-:-:S00]  /*0120*/  NOP ;  /* 0x0000000000007918 */ /* 0x000fc00000000000 */
[----:B------:R-:W-:-:S00]  /*0130*/  NOP ;  /* 0x0000000000007918 */ /* 0x000fc00000000000 */
[----:B------:R-:W-:-:S00]  /*0140*/  NOP ;  /* 0x0000000000007918 */ /* 0x000fc00000000000 */
[----:B------:R-:W-:-:S00]  /*0150*/  NOP ;  /* 0x0000000000007918 */ /* 0x000fc00000000000 */
[----:B------:R-:W-:-:S00]  /*0160*/  NOP ;  /* 0x0000000000007918 */ /* 0x000fc00000000000 */
[----:B------:R-:W-:-:S00]  /*0170*/  NOP ;  /* 0x0000000000007918 */ /* 0x000fc00000000000 */
.L_x_12:


//--------------------- .text.default_function_kernel --------------------------
	.section	.text.default_function_kernel,"ax",@progbits
	.align	128
        .global         default_function_kernel
        .type           default_function_kernel,@function
        .size           default_function_kernel,(.L_x_13 - default_function_kernel)
        .other          default_function_kernel,@"STO_CUDA_ENTRY STV_DEFAULT"
default_function_kernel:
.text.default_function_kernel:
        /* <DEDUP_REMOVED lines=12> */
[----:B0-----:R-:W-:-:S05]  /*00c0*/  FMUL R9, R2, R9 ;  /* 0x0000000902097220 */ /* 0x001fca0000400000 */
[----:B------:R-:W-:Y:S01]  /*00d0*/  STG.E desc[UR6][R4.64], R9 ;  /* 0x0000000904007986 */ /* 0x000fe2000c101906 */
[----:B------:R-:W-:Y:S05]  /*00e0*/  EXIT ;  /* 0x000000000000794d */ /* 0x000fea0003800000 */
.L_x_1:
        /* <DEDUP_REMOVED lines=9> */
.L_x_13:


//--------------------- .text.default_function_kernel_3 --------------------------
	.section	.text.default_function_kernel_3,"ax",@progbits
	.align	128
        .global         default_function_kernel_3
        .type           default_function_kernel_3,@function
        .size           default_function_kernel_3,(.L_x_14 - default_function_kernel_3)
        .other          default_function_kernel_3,@"STO_CUDA_ENTRY STV_DEFAULT"
default_function_kernel_3:
.text.default_function_kernel_3:
[----:B------:R-:W-:Y:S01]  /*0000*/  LDC R1, c[0x0][0x37c] ;  /* 0x0000df00ff017b82 */ /* 0x000fe20000000800 */
[----:B------:R-:W0:Y:S07]  /*0010*/  S2R R9, SR_TID.X ;  /* 0x0000000000097919 */ /* 0x000e2e0000002100 */
[----:B------:R-:W1:Y:S01]  /*0020*/  S2UR UR4, SR_CTAID.X ;  /* 0x00000000000479c3 */ /* 0x000e620000002500 */
[----:B------:R-:W2:Y:S07]  /*0030*/  LDCU.64 UR6, c[0x0][0x358] ;  /* 0x00006b00ff0677ac */ /* 0x000eae0008000a00 */
[----:B------:R-:W3:Y:S08]  /*0040*/  LDC.64 R2, c[0x0][0x388] ;  /* 0x0000e200ff027b82 */ /* 0x000ef00000000a00 */
[----:B------:R-:W4:Y:S01]  /*0050*/  LDC.64 R4, c[0x0][0x390] ;  /* 0x0000e400ff047b82 */ /* 0x000f220000000a00 */
[----:B-1----:R-:W-:-:S07]  /*0060*/  USHF.L.U32 UR4, UR4, 0x5, URZ ;  /* 0x0000000504047899 */ /* 0x002fce00080006ff */
[----:B------:R-:W1:Y:S01]  /*0070*/  LDC.64 R6, c[0x0][0x380] ;  /* 0x0000e000ff067b82 */ /* 0x000e620000000a00 */
[----:B0-----:R-:W-:-:S05]  /*0080*/  LOP3.LUT R9, R9, UR4, RZ, 0xfc, !PT ;  /* 0x0000000409097c12 */ /* 0x001fca000f8efcff */
[----:B---3--:R-:W-:-:S04]  /*0090*/  IMAD.WIDE.U32 R2, R9, 0x4, R2 ;  /* 0x0000000409027825 */ /* 0x008fc800078e0002 */
[C---:B----4-:R-:W-:Y:S02]  /*00a0*/  IMAD.WIDE.U32 R4, R9.reuse, 0x4, R4 ;  /* 0x0000000409047825 */ /* 0x050fe400078e0004 */
[----:B--2---:R-:W2:Y:S04]  /*00b0*/  LDG.E.CONSTANT R2, desc[UR6][R2.64] ;  /* 0x0000000602027981 */ /* 0x004ea8000c1e9900 */
[----:B------:R-:W2:Y:S01]  /*00c0*/  LDG.E.CONSTANT R5, desc[UR6][R4.64] ;  /* 0x0000000604057981 */ /* 0x000ea2000c1e9900 */
[----:B-1----:R-:W-:-:S04]  /*00d0*/  IMAD.WIDE.U32 R6, R9, 0x4, R6 ;  /* 0x0000000409067825 */ /* 0x002fc800078e0006 */
[----:B--2---:R-:W-:-:S04]  /*00e0*/  FMUL R0, R2, R5 ;  /* 0x0000000502007220 */ /* 0x004fc80000400000 */
[----:B------:R-:W-:-:S04]  /*00f0*/  FMUL.RZ R0, R0, 0.15915493667125701904 ;  /* 0x3e22f98300007820 */ /* 0x000fc8000040c000 */
[----:B------:R-:W0:Y:S02]  /*0100*/  MUFU.COS R11, R0 ;  /* 0x00000000000b7308 */ /* 0x000e240000000000 */
[----:B0-----:R-:W-:Y:S01]  /*0110*/  STG.E desc[UR6][R6.64], R11 ;  /* 0x0000000b06007986 */ /* 0x001fe2000c101906 */
[----:B------:R-:W-:Y:S05]  /*0120*/  EXIT ;  /* 0x000000000000794d */ /* 0x000fea0003800000 */
.L_x_2:
        /* <DEDUP_REMOVED lines=13> */
.L_x_14:


//--------------------- .text.default_function_kernel_2 --------------------------
	.section	.text.default_function_kernel_2,"ax",@progbits
	.align	128
        .global         default_function_kernel_2
        .type           default_function_kernel_2,@function
        .size           default_function_kernel_2,(.L_x_15 - default_function_kernel_2)
        .other          default_function_kernel_2,@"STO_CUDA_ENTRY STV_DEFAULT"
default_function_kernel_2:
.text.default_function_kernel_2:
        /* <DEDUP_REMOVED lines=8> */
[----:B---3--:R-:W-:-:S04]  /*0080*/  IMAD.WIDE.U32 R4, R7, 0x4, R4 ;  /* 0x0000000407047825 */ /* 0x008fc800078e0004 */
[----:B----4-:R-:W-:Y:S02]  /*0090*/  IMAD.WIDE.U32 R2, R7, 0x4, R2 ;  /* 0x0000000407027825 */ /* 0x010fe400078e0002 */
[----:B--2---:R-:W2:Y:S04]  /*00a0*/  LDG.E.CONSTANT R5, desc[UR6][R4.64] ;  /* 0x0000000604057981 */ /* 0x004ea8000c1e9900 */
[----:B------:R-:W2:Y:S01]  /*00b0*/  LDG.E.CONSTANT R0, desc[UR6][R2.64] ;  /* 0x0000000602007981 */ /* 0x000ea2000c1e9900 */
[----:B------:R-:W-:Y:S01]  /*00c0*/  BSSY.RECONVERGENT B0, `(.L_x_3) ;  /* 0x0000043000007945 */ /* 0x000fe20003800200 */
[C---:B--2---:R-:W-:Y:S01]  /*00d0*/  FSETP.GEU.AND P0, PT, |R0|.reuse, |R5|, PT ;  /* 0x400000050000720b */ /* 0x044fe20003f0e200 */
[----:B------:R-:W-:-:S12]  /*00e0*/  FADD R6, |R0|, -RZ ;  /* 0x800000ff00067221 */ /* 0x000fd80000000200 */
[----:B------:R-:W-:Y:S05]  /*00f0*/  @!P0 BRA `(.L_x_4) ;  /* 0x0000000000fc8947 */ /* 0x000fea0003800000 */
[----:B------:R-:W-:-:S05]  /*0100*/  FMUL R3, |R5|, 8388608 ;  /* 0x4b00000005037820 */ /* 0x000fca0000400200 */
[----:B------:R-:W-:-:S13]  /*0110*/  FSETP.GTU.AND P0, PT, R6, R3, PT ;  /* 0x000000030600720b */ /* 0x000fda0003f0c000 */
[----:B------:R-:W-:Y:S05]  /*0120*/  @P0 BRA `(.L_x_5) ;  /* 0x0000000000780947 */ /* 0x000fea0003800000 */
[C---:B------:R-:W-:Y:S01]  /*0130*/  FMUL R2, |R5|.reuse, 16777216 ;  /* 0x4b80000005027820 */ /* 0x040fe20000400200 */
[C---:B------:R-:W-:Y:S01]  /*0140*/  FSETP.GEU.AND P0, PT, |R5|.reuse, 1.175494350822287508e-38, PT ;  /* 0x008000000500780b */ /* 0x040fe20003f0e200 */
[----:B------:R-:W-:Y:S01]  /*0150*/  FMUL R3, R6, 16777216 ;  /* 0x4b80000006037820 */ /* 0x000fe20000400000 */
[----:B------:R-:W-:Y:S01]  /*0160*/  FADD R4, |R5|, -RZ ;  /* 0x800000ff05047221 */ /* 0x000fe20000000200 */
[----:B------:R-:W-:Y:S01]  /*0170*/  BSSY.RECONVERGENT B1, `(.L_x_6) ;  /* 0x0000017000017945 */ /* 0x000fe20003800200 */
[----:B------:R-:W-:Y:S02]  /*0180*/  FSEL R2, R2, |R5|, !P0 ;  /* 0x4000000502027208 */ /* 0x000fe40004000000 */
[----:B------:R-:W-:-:S04]  /*0190*/  FSEL R3, R3, R6, !P0 ;  /* 0x0000000603037208 */ /* 0x000fc80004000000 */
[----:B------:R-:W0:Y:S02]  /*01a0*/  MUFU.RCP R2, R2 ;  /* 0x0000000200027308 */ /* 0x000e240000001000 */
[----:B0-----:R-:W-:-:S06]  /*01b0*/  FMUL R3, R2, R3 ;  /* 0x0000000302037220 */ /* 0x001fcc0000400000 */
[----:B------:R-:W0:Y:S02]  /*01c0*/  FRND.TRUNC R3, R3 ;  /* 0x0000000300037307 */ /* 0x000e24000020d000 */
[----:B0-----:R-:W-:-:S05]  /*01d0*/  FFMA R8, -|R5|, R3, R6 ;  /* 0x0000000305087223 */ /* 0x001fca0000000306 */
[----:B------:R-:W-:-:S13]  /*01e0*/  ISETP.GE.U32.AND P0, PT, R8, R4, PT ;  /* 0x000000040800720c */ /* 0x000fda0003f06070 */
[----:B------:R-:W-:Y:S05]  /*01f0*/  @!P0 BRA `(.L_x_7) ;  /* 0x0000000000388947 */ /* 0x000fea0003800000 */
[----:B------:R-:W-:-:S04]  /*0200*/  ISETP.GE.U32.AND P0, PT, R8, -0x7fffffff, PT ;  /* 0x800000010800780c */ /* 0x000fc80003f06070 */
[----:B------:R-:W-:-:S09]  /*0210*/  FSETP.GEU.OR P1, PT, R8, -|R5|, !P0 ;  /* 0xc00000050800720b */ /* 0x000fd2000472e400 */
[----:B------:R-:W-:-:S04]  /*0220*/  @P0 FADD R2, R3, -1 ;  /* 0xbf80000003020421 */ /* 0x000fc80000000000 */
[----:B------:R-:W-:-:S04]  /*0230*/  @!P1 FADD R2, R2, -1 ;  /* 0xbf80000002029421 */ /* 0x000fc80000000000 */
[----:B------:R-:W-:Y:S01]  /*0240*/  @P0 IMAD.MOV.U32 R3, RZ, RZ, R2 ;  /* 0x000000ffff030224 */ /* 0x000fe200078e0002 */
[----:B------:R-:W-:Y:S06]  /*0250*/  @P0 BRA `(.L_x_7) ;  /* 0x0000000000200947 */ /* 0x000fec0003800000 */
[----:B------:R-:W-:Y:S01]  /*0260*/  FADD R2, |R5|, |R5| ;  /* 0x4000000505027221 */ /* 0x000fe20000000200 */
[----:B------:R-:W-:-:S04]  /*0270*/  FADD R3, R3, 1 ;  /* 0x3f80000003037421 */ /* 0x000fc80000000000 */
[----:B------:R-:W-:-:S13]  /*0280*/  FSETP.GE.AND P0, PT, R8, R2, PT ;  /* 0x000000020800720b */ /* 0x000fda0003f06000 */
[----:B------:R-:W-:-:S05]  /*0290*/  @P0 FFMA R2, |R5|, -3, R8 ;  /* 0xc040000005020823 */ /* 0x000fca0000000208 */
[----:B------:R-:W-:Y:S01]  /*02a0*/  FSETP.GE.AND P1, PT, R2, RZ, P0 ;  /* 0x000000ff0200720b */ /* 0x000fe20000726000 */
[----:B------:R-:W-:-:S12]  /*02b0*/  @P0 FADD R2, R3, 1 ;  /* 0x3f80000003020421 */ /* 0x000fd80000000000 */
[----:B------:R-:W-:-:S04]  /*02c0*/  @P1 FADD R2, R2, 1 ;  /* 0x3f80000002021421 */ /* 0x000fc80000000000 */
[----:B------:R-:W-:-:S07]  /*02d0*/  @P0 IMAD.MOV.U32 R3, RZ, RZ, R2 ;  /* 0x000000ffff030224 */ /* 0x000fce00078e0002 */
.L_x_7:
[----:B------:R-:W-:Y:S05]  /*02e0*/  BSYNC.RECONVERGENT B1 ;  /* 0x0000000000017941 */ /* 0x000fea0003800200 */
.L_x_6:
[----:B------:R-:W-:Y:S01]  /*02f0*/  FFMA R6, -|R5|, R3, R6 ;  /* 0x0000000305067223 */ /* 0x000fe20000000306 */
[----:B------:R-:W-:Y:S06]  /*0300*/  BRA `(.L_x_4) ;  /* 0x0000000000787947 */ /* 0x000fec0003800000 */
.L_x_5:
[----:B------:R-:W-:Y:S01]  /*0310*/  LOP3.LUT R9, R3, 0xff800000, RZ, 0xc0, !PT ;  /* 0xff80000003097812 */ /* 0x000fe200078ec0ff */
[----:B------:R-:W-:Y:S01]  /*0320*/  BSSY.RECONVERGENT B1, `(.L_x_8) ;  /* 0x000001a000017945 */ /* 0x000fe20003800200 */
[C---:B------:R-:W-:Y:S02]  /*0330*/  ISETP.GT.U32.AND P0, PT, R6.reuse, 0x7f7fffff, PT ;  /* 0x7f7fffff0600780c */ /* 0x040fe40003f04070 */
[C---:B------:R-:W-:Y:S02]  /*0340*/  IADD3 R2, PT, PT, R6.reuse, 0xb800000, -R9 ;  /* 0x0b80000006027810 */ /* 0x040fe40007ffe809 */
[----:B------:R-:W-:Y:S02]  /*0350*/  LOP3.LUT R6, R6, 0x7fffff, RZ, 0xc0, !PT ;  /* 0x007fffff06067812 */ /* 0x000fe400078ec0ff */
[----:B------:R-:W-:Y:S02]  /*0360*/  LOP3.LUT P1, R2, R2, 0xff800000, RZ, 0xc0, !PT ;  /* 0xff80000002027812 */ /* 0x000fe4000782c0ff */
[----:B------:R-:W-:-:S02]  /*0370*/  FSETP.GT.AND P2, PT, |R5|, RZ, PT ;  /* 0x000000ff0500720b */ /* 0x000fc40003f44200 */
[----:B------:R-:W-:Y:S02]  /*0380*/  FSEL R9, R9, +QNAN , !P0 ;  /* 0x7fffffff09097808 */ /* 0x000fe40004000000 */
[----:B------:R-:W-:Y:S02]  /*0390*/  LOP3.LUT R6, R6, 0x3f800000, RZ, 0xfc, !PT ;  /* 0x3f80000006067812 */ /* 0x000fe400078efcff */
[----:B------:R-:W-:-:S05]  /*03a0*/  FSEL R10, R9, +QNAN , P2 ;  /* 0x7fffffff090a7808 */ /* 0x000fca0001000000 */
[----:B------:R-:W-:Y:S05]  /*03b0*/  @!P1 BRA `(.L_x_9) ;  /* 0x0000000000409947 */ /* 0x000fea0003800000 */
[----:B------:R-:W-:-:S04]  /*03c0*/  LOP3.LUT R3, R3, 0x7fffff, RZ, 0xc0, !PT ;  /* 0x007fffff03037812 */ /* 0x000fc800078ec0ff */
[----:B------:R-:W-:-:S04]  /*03d0*/  LOP3.LUT R3, R3, 0x3f800000, RZ, 0xfc, !PT ;  /* 0x3f80000003037812 */ /* 0x000fc800078efcff */
[----:B------:R0:W1:Y:S03]  /*03e0*/  MUFU.RCP R4, R3 ;  /* 0x0000000300047308 */ /* 0x0000660000001000 */
.L_x_10:
[----:B------:R-:W-:-:S04]  /*03f0*/  VIMNMX.U32 R5, PT, PT, R2, 0xb800000, PT ;  /* 0x0b80000002057848 */ /* 0x000fc80003fe0000 */
[----:B------:R-:W-:Y:S01]  /*0400*/  IADD3 R6, PT, PT, R5, R6, RZ ;  /* 0x0000000605067210 */ /* 0x000fe20007ffe0ff */
[----:B------:R-:W-:-:S04]  /*0410*/  IMAD.IADD R2, R2, 0x1, -R5 ;  /* 0x0000000102027824 */ /* 0x000fc800078e0a05 */
[----:B-1----:R-:W-:Y:S01]  /*0420*/  FMUL R9, R4, R6 ;  /* 0x0000000604097220 */ /* 0x002fe20000400000 */
[----:B------:R-:W-:-:S03]  /*0430*/  ISETP.NE.AND P1, PT, R2, RZ, PT ;  /* 0x000000ff0200720c */ /* 0x000fc60003f25270 */
[----:B------:R-:W-:-:S04]  /*0440*/  FFMA R8, -R3, R9, R6 ;  /* 0x0000000903087223 */ /* 0x000fc80000000106 */
[----:B------:R-:W-:-:S04]  /*0450*/  FFMA R9, R4, R8, R9 ;  /* 0x0000000804097223 */ /* 0x000fc80000000009 */
[----:B------:R-:W-:-:S04]  /*0460*/  FFMA R8, -R3, R9, R6 ;  /* 0x0000000903087223 */ /* 0x000fc80000000106 */
[----:B------:R-:W-:-:S06]  /*0470*/  FFMA.RZ R8, R4, R8, R9 ;  /* 0x0000000804087223 */ /* 0x000fcc000000c009 */
[----:B------:R-:W1:Y:S02]  /*0480*/  FRND.TRUNC R8, R8 ;  /* 0x0000000800087307 */ /* 0x000e64000020d000 */
[----:B-1----:R-:W-:-:S05]  /*0490*/  FFMA R6, -R3, R8, R6 ;  /* 0x0000000803067223 */ /* 0x002fca0000000106 */
[----:B------:R-:W-:-:S13]  /*04a0*/  ISETP.NE.AND P0, PT, R6, RZ, PT ;  /* 0x000000ff0600720c */ /* 0x000fda0003f05270 */
[----:B------:R-:W-:Y:S05]  /*04b0*/  @P0 BRA P1, `(.L_x_10) ;  /* 0xfffffffc00cc0947 */ /* 0x000fea000083ffff */
.L_x_9:
[----:B------:R-:W-:Y:S05]  /*04c0*/  BSYNC.RECONVERGENT B1 ;  /* 0x0000000000017941 */ /* 0x000fea0003800200 */
.L_x_8:
[----:B0-----:R-:W-:-:S04]  /*04d0*/  FMUL R3, R6, 1.1920928955078125e-07 ;  /* 0x3400000006037820 */ /* 0x001fc80000400000 */
[----:B------:R-:W-:-:S07]  /*04e0*/  FMUL R6, R10, R3 ;  /* 0x000000030a067220 */ /* 0x000fce0000400000 */
.L_x_4:
[----:B------:R-:W-:Y:S05]  /*04f0*/  BSYNC.RECONVERGENT B0 ;  /* 0x0000000000007941 */ /* 0x000fea0003800200 */
.L_x_3:
[----:B------:R-:W0:Y:S01]  /*0500*/  LDC.64 R2, c[0x0][0x380] ;  /* 0x0000e000ff027b82 */ /* 0x000e220000000a00 */
[C---:B------:R-:W-:Y:S02]  /*0510*/  FSETP.NAN.AND P0, PT, |R6|.reuse, |R6|, PT ;  /* 0x400000060600720b */ /* 0x040fe40003f08200 */
[----:B------:R-:W-:-:S04]  /*0520*/  LOP3.LUT R5, R6, 0x80000000, R0, 0xb8, !PT ;  /* 0x8000000006057812 */ /* 0x000fc800078eb800 */
[----:B------:R-:W-:Y:S01]  /*0530*/  FSEL R5, R6, R5, P0 ;  /* 0x0000000506057208 */ /* 0x000fe20000000000 */
[----:B0-----:R-:W-:-:S05]  /*0540*/  IMAD.WIDE.U32 R2, R7, 0x4, R2 ;  /* 0x0000000407027825 */ /* 0x001fca00078e0002 */
[----:B------:R-:W-:Y:S01]  /*0550*/  STG.E desc[UR6][R2.64], R5 ;  /* 0x0000000502007986 */ /* 0x000fe2000c101906 */
[----:B------:R-:W-:Y:S05]  /*0560*/  EXIT ;  /* 0x000000000000794d */ /* 0x000fea0003800000 */
.L_x_11:
        /* <DEDUP_REMOVED lines=9> */
.L_x_15:


//--------------------- .nv.shared.reserved.0     --------------------------
	.section	.nv.shared.reserved.0,"aw",@nobits
	.weak		__nv_reservedSMEM_offset_0_alias
	.size		__nv_reservedSMEM_offset_0_alias, 0, 64
	.other		__nv_reservedSMEM_offset_0_alias,@"STO_CUDA_RESERVED_SHARED STV_DEFAULT"
__nv_reservedSMEM_offset_0_alias:
	.zero		0
	.zero		64


//--------------------- .nv.constant0.default_function_kernel_1 --------------------------
	.section	.nv.constant0.default_function_kernel_1,"a",@progbits
	.sectionflags	@""
	.align	4
.nv.constant0.default_function_kernel_1:
	.zero		912


//--------------------- .nv.constant0.default_function_kernel --------------------------
	.section	.nv.constant0.default_function_kernel,"a",@progbits
	.sectionflags	@""
	.align	4
.nv.constant0.default_function_kernel:
	.zero		912


//--------------------- .nv.constant0.default_function_kernel_3 --------------------------
	.section	.nv.constant0.default_function_kernel_3,"a",@progbits
	.sectionflags	@""
	.align	4
.nv.constant0.default_function_kernel_3:
	.zero		920


//--------------------- .nv.constant0.default_function_kernel_2 --------------------------
	.section	.nv.constant0.default_function_kernel_2,"a",@progbits
	.sectionflags	@""
	.align	4
.nv.constant0.default_function_kernel_2:
	.zero		920


//--------------------- SYMBOLS --------------------------

	.type		.nv.reservedSmem.offset0,@object
	.size		.nv.reservedSmem.offset0,0x4
